	.headerflags	@"EF_CUDA_TEXMODE_UNIFIED EF_CUDA_64BIT_ADDRESS EF_CUDA_ACCELERATORS EF_CUDA_SM90 EF_CUDA_VIRTUAL_SM(EF_CUDA_SM90)"
	.elftype	@"ET_EXEC"


//--------------------- .nv.info                  --------------------------
	.section	.nv.info,"",@"SHT_CUDA_INFO"
	.align	4


	//----- nvinfo : EIATTR_REGCOUNT
	.align		4
        /*0000*/ 	.byte	0x04, 0x2f
        /*0002*/ 	.short	(.L_3 - .L_2)
	.align		4
.L_2:
        /*0004*/ 	.word	index@(triton_poi_fused__native_batch_norm_legit_no_training_avg_pool2d_cat_relu_56)
        /*0008*/ 	.word	0x00000020


	//----- nvinfo : EIATTR_MIN_STACK_SIZE
	.align		4
.L_3:
        /*000c*/ 	.byte	0x04, 0x12
        /*000e*/ 	.short	(.L_5 - .L_4)
	.align		4
.L_4:
        /*0010*/ 	.word	index@(triton_poi_fused__native_batch_norm_legit_no_training_avg_pool2d_cat_relu_56)
        /*0014*/ 	.word	0x00000000


	//----- nvinfo : EIATTR_FRAME_SIZE
	.align		4
.L_5:
        /*0018*/ 	.byte	0x04, 0x11
        /*001a*/ 	.short	(.L_7 - .L_6)
	.align		4
.L_6:
        /*001c*/ 	.word	index@(triton_poi_fused__native_batch_norm_legit_no_training_avg_pool2d_cat_relu_56)
        /*0020*/ 	.word	0x00000000


	//----- nvinfo : EIATTR_MIN_STACK_SIZE
	.align		4
.L_7:
        /*0024*/ 	.byte	0x04, 0x12
        /*0026*/ 	.short	(.L_9 - .L_8)
	.align		4
.L_8:
        /*0028*/ 	.word	index@(triton_poi_fused__native_batch_norm_legit_no_training_avg_pool2d_cat_relu_56)
        /*002c*/ 	.word	0x00000000
.L_9:


//--------------------- .nv.info.triton_poi_fused__native_batch_norm_legit_no_training_avg_pool2d_cat_relu_56 --------------------------
	.section	.nv.info.triton_poi_fused__native_batch_norm_legit_no_training_avg_pool2d_cat_relu_56,"",@"SHT_CUDA_INFO"
	.sectionflags	@""
	.align	4


	//----- nvinfo : EIATTR_CUDA_API_VERSION
	.align		4
        /*0000*/ 	.byte	0x04, 0x37
        /*0002*/ 	.short	(.L_11 - .L_10)
.L_10:
        /*0004*/ 	.word	0x0000007c


	//----- nvinfo : EIATTR_KPARAM_INFO
	.align		4
.L_11:
        /*0008*/ 	.byte	0x04, 0x17
        /*000a*/ 	.short	(.L_13 - .L_12)
.L_12:
        /*000c*/ 	.word	0x00000000
        /*0010*/ 	.short	0x0010
        /*0012*/ 	.short	0x0080
        /*0014*/ 	.byte	0x00, 0xf0, 0x11, 0x00


	//----- nvinfo : EIATTR_KPARAM_INFO
	.align		4
.L_13:
        /*0018*/ 	.byte	0x04, 0x17
        /*001a*/ 	.short	(.L_15 - .L_14)
.L_14:
        /*001c*/ 	.word	0x00000000
        /*0020*/ 	.short	0x000f
        /*0022*/ 	.short	0x0078
        /*0024*/ 	.byte	0x00, 0xf4, 0x21, 0x00


	//----- nvinfo : EIATTR_KPARAM_INFO
	.align		4
.L_15:
        /*0028*/ 	.byte	0x04, 0x17
        /*002a*/ 	.short	(.L_17 - .L_16)
.L_16:
        /*002c*/ 	.word	0x00000000
        /*0030*/ 	.short	0x000e
        /*0032*/ 	.short	0x0070
        /*0034*/ 	.byte	0x00, 0xf4, 0x21, 0x00


	//----- nvinfo : EIATTR_KPARAM_INFO
	.align		4
.L_17:
        /*0038*/ 	.byte	0x04, 0x17
        /*003a*/ 	.short	(.L_19 - .L_18)
.L_18:
        /*003c*/ 	.word	0x00000000
        /*0040*/ 	.short	0x000d
        /*0042*/ 	.short	0x0068
        /*0044*/ 	.byte	0x00, 0xf4, 0x21, 0x00


	//----- nvinfo : EIATTR_KPARAM_INFO
	.align		4
.L_19:
        /*0048*/ 	.byte	0x04, 0x17
        /*004a*/ 	.short	(.L_21 - .L_20)
.L_20:
        /*004c*/ 	.word	0x00000000
        /*0050*/ 	.short	0x000c
        /*0052*/ 	.short	0x0060
        /*0054*/ 	.byte	0x00, 0xf4, 0x21, 0x00


	//----- nvinfo : EIATTR_KPARAM_INFO
	.align		4
.L_21:
        /*0058*/ 	.byte	0x04, 0x17
        /*005a*/ 	.short	(.L_23 - .L_22)
.L_22:
        /*005c*/ 	.word	0x00000000
        /*0060*/ 	.short	0x000b
        /*0062*/ 	.short	0x0058
        /*0064*/ 	.byte	0x00, 0xf4, 0x21, 0x00


	//----- nvinfo : EIATTR_KPARAM_INFO
	.align		4
.L_23:
        /*0068*/ 	.byte	0x04, 0x17
        /*006a*/ 	.short	(.L_25 - .L_24)
.L_24:
        /*006c*/ 	.word	0x00000000
        /*0070*/ 	.short	0x000a
        /*0072*/ 	.short	0x0050
        /*0074*/ 	.byte	0x00, 0xf4, 0x21, 0x00


	//----- nvinfo : EIATTR_KPARAM_INFO
	.align		4
.L_25:
        /*0078*/ 	.byte	0x04, 0x17
        /*007a*/ 	.short	(.L_27 - .L_26)
.L_26:
        /*007c*/ 	.word	0x00000000
        /*0080*/ 	.short	0x0009
        /*0082*/ 	.short	0x0048
        /*0084*/ 	.byte	0x00, 0xf4, 0x21, 0x00


	//----- nvinfo : EIATTR_KPARAM_INFO
	.align		4
.L_27:
        /*0088*/ 	.byte	0x04, 0x17
        /*008a*/ 	.short	(.L_29 - .L_28)
.L_28:
        /*008c*/ 	.word	0x00000000
        /*0090*/ 	.short	0x0008
        /*0092*/ 	.short	0x0040
        /*0094*/ 	.byte	0x00, 0xf4, 0x21, 0x00


	//----- nvinfo : EIATTR_KPARAM_INFO
	.align		4
.L_29:
        /*0098*/ 	.byte	0x04, 0x17
        /*009a*/ 	.short	(.L_31 - .L_30)
.L_30:
        /*009c*/ 	.word	0x00000000
        /*00a0*/ 	.short	0x0007
        /*00a2*/ 	.short	0x0038
        /*00a4*/ 	.byte	0x00, 0xf4, 0x21, 0x00


	//----- nvinfo : EIATTR_KPARAM_INFO
	.align		4
.L_31:
        /*00a8*/ 	.byte	0x04, 0x17
        /*00aa*/ 	.short	(.L_33 - .L_32)
.L_32:
        /*00ac*/ 	.word	0x00000000
        /*00b0*/ 	.short	0x0006
        /*00b2*/ 	.short	0x0030
        /*00b4*/ 	.byte	0x00, 0xf4, 0x21, 0x00


	//----- nvinfo : EIATTR_KPARAM_INFO
	.align		4
.L_33:
        /*00b8*/ 	.byte	0x04, 0x17
        /*00ba*/ 	.short	(.L_35 - .L_34)
.L_34:
        /*00bc*/ 	.word	0x00000000
        /*00c0*/ 	.short	0x0005
        /*00c2*/ 	.short	0x0028
        /*00c4*/ 	.byte	0x00, 0xf4, 0x21, 0x00


	//----- nvinfo : EIATTR_KPARAM_INFO
	.align		4
.L_35:
        /*00c8*/ 	.byte	0x04, 0x17
        /*00ca*/ 	.short	(.L_37 - .L_36)
.L_36:
        /*00cc*/ 	.word	0x00000000
        /*00d0*/ 	.short	0x0004
        /*00d2*/ 	.short	0x0020
        /*00d4*/ 	.byte	0x00, 0xf4, 0x21, 0x00


	//----- nvinfo : EIATTR_KPARAM_INFO
	.align		4
.L_37:
        /*00d8*/ 	.byte	0x04, 0x17
        /*00da*/ 	.short	(.L_39 - .L_38)
.L_38:
        /*00dc*/ 	.word	0x00000000
        /*00e0*/ 	.short	0x0003
        /*00e2*/ 	.short	0x0018
        /*00e4*/ 	.byte	0x00, 0xf4, 0x21, 0x00


	//----- nvinfo : EIATTR_KPARAM_INFO
	.align		4
.L_39:
        /*00e8*/ 	.byte	0x04, 0x17
        /*00ea*/ 	.short	(.L_41 - .L_40)
.L_40:
        /*00ec*/ 	.word	0x00000000
        /*00f0*/ 	.short	0x0002
        /*00f2*/ 	.short	0x0010
        /*00f4*/ 	.byte	0x00, 0xf4, 0x21, 0x00


	//----- nvinfo : EIATTR_KPARAM_INFO
	.align		4
.L_41:
        /*00f8*/ 	.byte	0x04, 0x17
        /*00fa*/ 	.short	(.L_43 - .L_42)
.L_42:
        /*00fc*/ 	.word	0x00000000
        /*0100*/ 	.short	0x0001
        /*0102*/ 	.short	0x0008
        /*0104*/ 	.byte	0x00, 0xf4, 0x21, 0x00


	//----- nvinfo : EIATTR_KPARAM_INFO
	.align		4
.L_43:
        /*0108*/ 	.byte	0x04, 0x17
        /*010a*/ 	.short	(.L_45 - .L_44)
.L_44:
        /*010c*/ 	.word	0x00000000
        /*0110*/ 	.short	0x0000
        /*0112*/ 	.short	0x0000
        /*0114*/ 	.byte	0x00, 0xf4, 0x21, 0x00


	//----- nvinfo : EIATTR_SPARSE_MMA_MASK
	.align		4
.L_45:
        /*0118*/ 	.byte	0x03, 0x50
        /*011a*/ 	.short	0x0000


	//----- nvinfo : EIATTR_MAXREG_COUNT
	.align		4
        /*011c*/ 	.byte	0x03, 0x1b
        /*011e*/ 	.short	0x00ff


	//----- nvinfo : EIATTR_EXIT_INSTR_OFFSETS
	.align		4
        /*0120*/ 	.byte	0x04, 0x1c
        /*0122*/ 	.short	(.L_47 - .L_46)


	//   ....[0]....
.L_46:
        /*0124*/ 	.word	0x00000a00


	//   ....[1]....
        /*0128*/ 	.word	0x00000a20


	//----- nvinfo : EIATTR_REQNTID
	.align		4
.L_47:
        /*012c*/ 	.byte	0x04, 0x10
        /*012e*/ 	.short	(.L_49 - .L_48)
.L_48:
        /*0130*/ 	.word	0x00000100
        /*0134*/ 	.word	0x00000001
        /*0138*/ 	.word	0x00000001


	//----- nvinfo : EIATTR_CBANK_PARAM_SIZE
	.align		4
.L_49:
        /*013c*/ 	.byte	0x03, 0x19
        /*013e*/ 	.short	0x0084


	//----- nvinfo : EIATTR_PARAM_CBANK
	.align		4
        /*0140*/ 	.byte	0x04, 0x0a
        /*0142*/ 	.short	(.L_51 - .L_50)
	.align		4
.L_50:
        /*0144*/ 	.word	index@(.nv.constant0.triton_poi_fused__native_batch_norm_legit_no_training_avg_pool2d_cat_relu_56)
        /*0148*/ 	.short	0x0210
        /*014a*/ 	.short	0x0084


	//----- nvinfo : EIATTR_SW_WAR
	.align		4
.L_51:
        /*014c*/ 	.byte	0x04, 0x36
        /*014e*/ 	.short	(.L_53 - .L_52)
.L_52:
        /*0150*/ 	.word	0x00000008
.L_53:


//--------------------- .nv.callgraph             --------------------------
	.section	.nv.callgraph,"",@"SHT_CUDA_CALLGRAPH"
	.align	4
	.sectionentsize	8
	.align		4
        /*0000*/ 	.word	0x00000000
	.align		4
        /*0004*/ 	.word	0xffffffff
	.align		4
        /*0008*/ 	.word	0x00000000
	.align		4
        /*000c*/ 	.word	0xfffffffe
	.align		4
        /*0010*/ 	.word	0x00000000
	.align		4
        /*0014*/ 	.word	0xfffffffd
	.align		4
        /*0018*/ 	.word	0x00000000
	.align		4
        /*001c*/ 	.word	0xfffffffc


//--------------------- .nv.constant4             --------------------------
	.section	.nv.constant4,"a",@progbits
	.align	8
	.align		8
.nv.constant4:
        /*0000*/ 	.dword	_$_str
	.align		8
        /*0008*/ 	.dword	_$_str_$_2


//--------------------- .text.triton_poi_fused__native_batch_norm_legit_no_training_avg_pool2d_cat_relu_56 --------------------------
	.section	.text.triton_poi_fused__native_batch_norm_legit_no_training_avg_pool2d_cat_relu_56,"ax",@progbits
	.align	128
        .global         triton_poi_fused__native_batch_norm_legit_no_training_avg_pool2d_cat_relu_56
        .type           triton_poi_fused__native_batch_norm_legit_no_training_avg_pool2d_cat_relu_56,@function
        .size           triton_poi_fused__native_batch_norm_legit_no_training_avg_pool2d_cat_relu_56,(.L_x_1 - triton_poi_fused__native_batch_norm_legit_no_training_avg_pool2d_cat_relu_56)
        .other          triton_poi_fused__native_batch_norm_legit_no_training_avg_pool2d_cat_relu_56,@"STO_CUDA_ENTRY STV_DEFAULT"
triton_poi_fused__native_batch_norm_legit_no_training_avg_pool2d_cat_relu_56:
.text.triton_poi_fused__native_batch_norm_legit_no_training_avg_pool2d_cat_relu_56:
[----:B------:R-:W0:Y:S01]  /*0000*/  LDC R1, c[0x0][0x28] ;  /* 0x00000a00ff017b82 */ /* 0x000e220000000800 */
[----:B------:R-:W1:Y:S01]  /*0010*/  S2R R0, SR_TID.X ;  /* 0x0000000000007919 */ /* 0x000e620000002100 */
[----:B------:R-:W2:Y:S01]  /*0020*/  S2R R3, SR_CTAID.X ;  /* 0x0000000000037919 */ /* 0x000ea20000002500 */
[----:B------:R-:W-:Y:S01]  /*0030*/  HFMA2.MMA R15, -RZ, RZ, 0, 0 ;  /* 0x00000000ff0f7435 */ /* 0x000fe200000001ff */
[----:B------:R-:W-:Y:S01]  /*0040*/  CS2R R16, SRZ ;  /* 0x0000000000107805 */ /* 0x000fe2000001ff00 */
[----:B------:R-:W-:-:S03]  /*0050*/  ULDC.64 UR4, c[0x0][0x208] ;  /* 0x0000820000047ab9 */ /* 0x000fc60000000a00 */
[----:B------:R-:W3:Y:S01]  /*0060*/  LDC.64 R12, c[0x0][0x210] ;  /* 0x00008400ff0c7b82 */ /* 0x000ee20000000a00 */
[----:B-1----:R-:W-:Y:S02]  /*0070*/  SHF.L.U32 R0, R0, 0x1, RZ ;  /* 0x0000000100007819 */ /* 0x002fe400000006ff */
[----:B--2---:R-:W-:Y:S02]  /*0080*/  SHF.R.S32.HI R7, RZ, 0x16, R3 ;  /* 0x00000016ff077819 */ /* 0x004fe40000011403 */
[----:B------:R-:W-:Y:S02]  /*0090*/  LOP3.LUT R0, R0, 0x1fe, RZ, 0xc0, !PT ;  /* 0x000001fe00007812 */ /* 0x000fe400078ec0ff */
[----:B------:R-:W-:Y:S02]  /*00a0*/  SGXT R7, R7, 0x1 ;  /* 0x000000010707781a */ /* 0x000fe40000000200 */
[----:B------:R-:W-:Y:S02]  /*00b0*/  LEA R14, R3, R0, 0x9 ;  /* 0x00000000030e7211 */ /* 0x000fe400078e48ff */
[----:B------:R-:W1:Y:S02]  /*00c0*/  LDC.64 R2, c[0x0][0x220] ;  /* 0x00008800ff027b82 */ /* 0x000e640000000a00 */
[----:B------:R-:W-:-:S02]  /*00d0*/  LEA.HI R0, R7, R14, RZ, 0x8 ;  /* 0x0000000e07007211 */ /* 0x000fc400078f40ff */
[----:B------:R-:W-:Y:S02]  /*00e0*/  ISETP.GE.AND P0, PT, R14, 0x25800, PT ;  /* 0x000258000e00780c */ /* 0x000fe40003f06270 */
[----:B------:R-:W-:-:S05]  /*00f0*/  SHF.R.S32.HI R0, RZ, 0x8, R0 ;  /* 0x00000008ff007819 */ /* 0x000fca0000011400 */
[----:B------:R-:W-:-:S05]  /*0100*/  IMAD.HI R4, R0, 0x1b4e81b5, RZ ;  /* 0x1b4e81b500047827 */ /* 0x000fca00078e02ff */
[----:B------:R-:W-:-:S04]  /*0110*/  SHF.R.U32.HI R5, RZ, 0x1f, R4 ;  /* 0x0000001fff057819 */ /* 0x000fc80000011604 */
[----:B------:R-:W-:-:S05]  /*0120*/  LEA.HI.SX32 R5, R4, R5, 0x1c ;  /* 0x0000000504057211 */ /* 0x000fca00078fe2ff */
[----:B------:R-:W-:-:S04]  /*0130*/  IMAD R23, R5, -0x96, R0 ;  /* 0xffffff6a05177824 */ /* 0x000fc800078e0200 */
[----:B-1----:R-:W-:-:S05]  /*0140*/  IMAD.WIDE R2, R23, 0x4, R2 ;  /* 0x0000000417027825 */ /* 0x002fca00078e0202 */
[----:B------:R-:W2:Y:S01]  /*0150*/  @!P0 LDG.E.EL R15, desc[UR4][R2.64] ;  /* 0x00000004020f8981 */ /* 0x000ea2000c2e1900 */
[----:B------:R-:W-:-:S03]  /*0160*/  SHF.R.S32.HI R5, RZ, 0x1f, R14 ;  /* 0x0000001fff057819 */ /* 0x000fc6000001140e */
[----:B------:R1:W4:Y:S01]  /*0170*/  @!P0 LDG.E.EL R17, desc[UR4][R2.64] ;  /* 0x0000000402118981 */ /* 0x000322000c2e1900 */
[----:B------:R-:W-:Y:S02]  /*0180*/  IADD3 R0, R14, 0x1, RZ ;  /* 0x000000010e007810 */ /* 0x000fe40007ffe0ff */
[----:B------:R-:W-:Y:S02]  /*0190*/  LEA.HI R5, R5, R14, RZ, 0x4 ;  /* 0x0000000e05057211 */ /* 0x000fe400078f20ff */
[----:B------:R-:W-:Y:S02]  /*01a0*/  LEA.HI R4, R7, R0, RZ, 0x4 ;  /* 0x0000000007047211 */ /* 0x000fe400078f20ff */
[C---:B------:R-:W-:Y:S02]  /*01b0*/  LOP3.LUT R7, R5.reuse, 0x7ffffff0, RZ, 0xc0, !PT ;  /* 0x7ffffff005077812 */ /* 0x040fe400078ec0ff */
[----:B------:R-:W-:Y:S01]  /*01c0*/  SHF.L.U32 R6, R5, 0x2, RZ ;  /* 0x0000000205067819 */ /* 0x000fe200000006ff */
[----:B-1----:R-:W1:Y:S01]  /*01d0*/  LDC.64 R2, c[0x0][0x228] ;  /* 0x00008a00ff027b82 */ /* 0x002e620000000a00 */
[----:B------:R-:W-:-:S02]  /*01e0*/  LOP3.LUT R5, R4, 0x7ffffff0, RZ, 0xc0, !PT ;  /* 0x7ffffff004057812 */ /* 0x000fc400078ec0ff */
[----:B------:R-:W-:Y:S02]  /*01f0*/  IADD3 R7, R14, -R7, RZ ;  /* 0x800000070e077210 */ /* 0x000fe40007ffe0ff */
[----:B------:R-:W-:Y:S02]  /*0200*/  LOP3.LUT R6, R6, 0xffffffc0, RZ, 0xc0, !PT ;  /* 0xffffffc006067812 */ /* 0x000fe400078ec0ff */
[----:B------:R-:W-:Y:S02]  /*0210*/  IADD3 R5, R0, -R5, RZ ;  /* 0x8000000500057210 */ /* 0x000fe40007ffe0ff */
[-C--:B------:R-:W-:Y:S02]  /*0220*/  LEA R29, R7, R6.reuse, 0x1 ;  /* 0x00000006071d7211 */ /* 0x080fe400078e08ff */
[----:B------:R-:W-:Y:S02]  /*0230*/  LEA R11, R5, R6, 0x1 ;  /* 0x00000006050b7211 */ /* 0x000fe400078e08ff */
[----:B------:R-:W5:Y:S01]  /*0240*/  LDC.64 R6, c[0x0][0x218] ;  /* 0x00008600ff067b82 */ /* 0x000f620000000a00 */
[----:B------:R-:W-:-:S02]  /*0250*/  CS2R R18, SRZ ;  /* 0x0000000000127805 */ /* 0x000fc4000001ff00 */
[----:B------:R-:W-:-:S05]  /*0260*/  IADD3 R27, R29, 0x20, RZ ;  /* 0x000000201d1b7810 */ /* 0x000fca0007ffe0ff */
[----:B------:R-:W1:Y:S01]  /*0270*/  LDC.64 R4, c[0x0][0x230] ;  /* 0x00008c00ff047b82 */ /* 0x000e620000000a00 */
[--C-:B---3--:R-:W-:Y:S01]  /*0280*/  IMAD.WIDE R8, R29, 0x4, R12.reuse ;  /* 0x000000041d087825 */ /* 0x108fe200078e020c */
[----:B------:R-:W-:Y:S02]  /*0290*/  IADD3 R10, R29, 0x21, RZ ;  /* 0x000000211d0a7810 */ /* 0x000fe40007ffe0ff */
[----:B------:R-:W-:Y:S02]  /*02a0*/  CS2R R20, SRZ ;  /* 0x0000000000147805 */ /* 0x000fe4000001ff00 */
[----:B------:R-:W-:Y:S01]  /*02b0*/  MOV R22, RZ ;  /* 0x000000ff00167202 */ /* 0x000fe20000000f00 */
[----:B------:R-:W-:Y:S01]  /*02c0*/  HFMA2.MMA R0, -RZ, RZ, 0, 0 ;  /* 0x00000000ff007435 */ /* 0x000fe200000001ff */
[----:B------:R-:W-:Y:S01]  /*02d0*/  IADD3 R29, R11, 0x20, RZ ;  /* 0x000000200b1d7810 */ /* 0x000fe20007ffe0ff */
[--C-:B------:R-:W-:Y:S01]  /*02e0*/  IMAD.WIDE R24, R11, 0x4, R12.reuse ;  /* 0x000000040b187825 */ /* 0x100fe200078e020c */
[----:B------:R-:W3:Y:S03]  /*02f0*/  @!P0 LDG.E.EL R19, desc[UR4][R8.64] ;  /* 0x0000000408138981 */ /* 0x000ee6000c2e1900 */
[----:B------:R-:W-:Y:S01]  /*0300*/  IMAD.WIDE R26, R27, 0x4, R12 ;  /* 0x000000041b1a7825 */ /* 0x000fe200078e020c */
[----:B------:R5:W3:Y:S01]  /*0310*/  @!P0 LDG.E.EL R18, desc[UR4][R8.64+0x4] ;  /* 0x0000040408128981 */ /* 0x000ae2000c2e1900 */
[----:B------:R-:W-:-:S03]  /*0320*/  IADD3 R28, R11, 0x21, RZ ;  /* 0x000000210b1c7810 */ /* 0x000fc60007ffe0ff */
[----:B------:R-:W3:Y:S01]  /*0330*/  @!P0 LDG.E.EL R20, desc[UR4][R24.64] ;  /* 0x0000000418148981 */ /* 0x000ee2000c2e1900 */
[----:B-----5:R-:W-:-:S03]  /*0340*/  IMAD.WIDE R6, R23, 0x4, R6 ;  /* 0x0000000417067825 */ /* 0x020fc600078e0206 */
[----:B------:R5:W3:Y:S01]  /*0350*/  @!P0 LDG.E.EL R21, desc[UR4][R24.64+0x4] ;  /* 0x0000040418158981 */ /* 0x000ae2000c2e1900 */
[----:B------:R-:W-:-:S03]  /*0360*/  IMAD.WIDE R8, R10, 0x4, R12 ;  /* 0x000000040a087825 */ /* 0x000fc600078e020c */
[----:B------:R1:W3:Y:S01]  /*0370*/  @!P0 LDG.E.EL R22, desc[UR4][R26.64] ;  /* 0x000000041a168981 */ /* 0x0002e2000c2e1900 */
[----:B------:R-:W-:-:S03]  /*0380*/  IMAD.WIDE R10, R29, 0x4, R12 ;  /* 0x000000041d0a7825 */ /* 0x000fc600078e020c */
[----:B------:R-:W3:Y:S01]  /*0390*/  @!P0 LDG.E.EL R16, desc[UR4][R8.64] ;  /* 0x0000000408108981 */ /* 0x000ee2000c2e1900 */
[----:B0----5:R-:W-:Y:S01]  /*03a0*/  CS2R R24, SRZ ;  /* 0x0000000000187805 */ /* 0x021fe2000001ff00 */
[----:B------:R-:W-:Y:S02]  /*03b0*/  IMAD.WIDE R12, R28, 0x4, R12 ;  /* 0x000000041c0c7825 */ /* 0x000fe400078e020c */
[----:B------:R0:W5:Y:S01]  /*03c0*/  @!P0 LDG.E.EL R0, desc[UR4][R10.64] ;  /* 0x000000040a008981 */ /* 0x000162000c2e1900 */
[----:B-1----:R-:W-:-:S03]  /*03d0*/  MOV R26, RZ ;  /* 0x000000ff001a7202 */ /* 0x002fc60000000f00 */
[----:B------:R-:W5:Y:S01]  /*03e0*/  @!P0 LDG.E.EL R24, desc[UR4][R6.64] ;  /* 0x0000000406188981 */ /* 0x000f62000c2e1900 */
[----:B------:R-:W-:-:S03]  /*03f0*/  IMAD.WIDE R2, R23, 0x4, R2 ;  /* 0x0000000417027825 */ /* 0x000fc600078e0202 */
[----:B------:R-:W5:Y:S01]  /*0400*/  @!P0 LDG.E.EL R26, desc[UR4][R6.64] ;  /* 0x00000004061a8981 */ /* 0x000f62000c2e1900 */
[----:B------:R-:W-:Y:S01]  /*0410*/  IMAD.WIDE R4, R23, 0x4, R4 ;  /* 0x0000000417047825 */ /* 0x000fe200078e0204 */
[----:B------:R-:W-:Y:S02]  /*0420*/  HFMA2.MMA R23, -RZ, RZ, 0, 0 ;  /* 0x00000000ff177435 */ /* 0x000fe400000001ff */
[----:B------:R1:W5:Y:S01]  /*0430*/  @!P0 LDG.E.EL R25, desc[UR4][R12.64] ;  /* 0x000000040c198981 */ /* 0x000362000c2e1900 */
[----:B0-----:R-:W-:Y:S02]  /*0440*/  CS2R R10, SRZ ;  /* 0x00000000000a7805 */ /* 0x001fe4000001ff00 */
[----:B------:R-:W-:-:S04]  /*0450*/  MOV R8, RZ ;  /* 0x000000ff00087202 */ /* 0x000fc80000000f00 */
[----:B------:R-:W5:Y:S01]  /*0460*/  @!P0 LDG.E.EL R11, desc[UR4][R2.64] ;  /* 0x00000004020b8981 */ /* 0x000f62000c2e1900 */
[----:B-1----:R-:W0:Y:S03]  /*0470*/  LDC.64 R12, c[0x0][0x238] ;  /* 0x00008e00ff0c7b82 */ /* 0x002e260000000a00 */
[----:B------:R-:W5:Y:S04]  /*0480*/  @!P0 LDG.E.EL R23, desc[UR4][R2.64] ;  /* 0x0000000402178981 */ /* 0x000f68000c2e1900 */
[----:B------:R-:W5:Y:S04]  /*0490*/  @!P0 LDG.E.EL R10, desc[UR4][R4.64] ;  /* 0x00000004040a8981 */ /* 0x000f68000c2e1900 */
[----:B------:R1:W5:Y:S02]  /*04a0*/  @!P0 LDG.E.EL R8, desc[UR4][R4.64] ;  /* 0x0000000404088981 */ /* 0x000364000c2e1900 */
[----:B-1----:R-:W-:Y:S01]  /*04b0*/  HFMA2.MMA R4, -RZ, RZ, 1.625, 0 ;  /* 0x3e800000ff047435 */ /* 0x002fe200000001ff */
[----:B------:R-:W-:-:S04]  /*04c0*/  IMAD.HI R9, R14, 0x1b4e81b5, RZ ;  /* 0x1b4e81b50e097827 */ /* 0x000fc800078e02ff */
[----:B--2---:R-:W-:Y:S01]  /*04d0*/  FADD R15, R15, 9.9999997473787516356e-06 ;  /* 0x3727c5ac0f0f7421 */ /* 0x004fe20000000000 */
[----:B----4-:R-:W-:-:S03]  /*04e0*/  FADD R17, R17, 9.9999997473787516356e-06 ;  /* 0x3727c5ac11117421 */ /* 0x010fc60000000000 */
[----:B------:R-:W1:Y:S08]  /*04f0*/  MUFU.SQRT R7, R15 ;  /* 0x0000000f00077308 */ /* 0x000e700000002000 */
[----:B------:R-:W2:Y:S01]  /*0500*/  MUFU.SQRT R6, R17 ;  /* 0x0000001100067308 */ /* 0x000ea20000002000 */
[C---:B-1----:R-:W-:Y:S02]  /*0510*/  FSETP.GT.AND P2, PT, R7.reuse, 8.50705917302346158658e+37, PT ;  /* 0x7e8000000700780b */ /* 0x042fe40003f44000 */
[----:B------:R-:W-:-:S02]  /*0520*/  FSETP.GEU.AND P4, PT, R7, 1.175494350822287508e-38, PT ;  /* 0x008000000700780b */ /* 0x000fc40003f8e000 */
[C---:B--2---:R-:W-:Y:S02]  /*0530*/  FSETP.GT.AND P1, PT, R6.reuse, 8.50705917302346158658e+37, PT ;  /* 0x7e8000000600780b */ /* 0x044fe40003f24000 */
[----:B------:R-:W-:-:S07]  /*0540*/  FSETP.GEU.AND P3, PT, R6, 1.175494350822287508e-38, PT ;  /* 0x008000000600780b */ /* 0x000fce0003f6e000 */
[----:B------:R-:W-:-:S04]  /*0550*/  @P2 FMUL R7, R7, 0.25 ;  /* 0x3e80000007072820 */ /* 0x000fc80000400000 */
[----:B------:R-:W-:Y:S01]  /*0560*/  @!P4 FMUL R7, R7, 16777216 ;  /* 0x4b8000000707c820 */ /* 0x000fe20000400000 */
[----:B------:R-:W-:-:S04]  /*0570*/  @P1 FMUL R6, R6, 0.25 ;  /* 0x3e80000006061820 */ /* 0x000fc80000400000 */
[----:B------:R-:W-:Y:S01]  /*0580*/  @!P3 FMUL R6, R6, 16777216 ;  /* 0x4b8000000606b820 */ /* 0x000fe20000400000 */
[----:B------:R-:W-:Y:S01]  /*0590*/  MUFU.RCP R7, R7 ;  /* 0x0000000700077308 */ /* 0x000fe20000001000 */
[----:B---3--:R-:W-:Y:S01]  /*05a0*/  FADD R19, R18, R19 ;  /* 0x0000001312137221 */ /* 0x008fe20000000000 */
[----:B------:R-:W-:-:S06]  /*05b0*/  FSEL R3, R4, 1, P1 ;  /* 0x3f80000004037808 */ /* 0x000fcc0000800000 */
[----:B------:R-:W1:Y:S01]  /*05c0*/  MUFU.RCP R2, R6 ;  /* 0x0000000600027308 */ /* 0x000e620000001000 */
[----:B------:R-:W-:Y:S01]  /*05d0*/  FADD R21, R21, R20 ;  /* 0x0000001415157221 */ /* 0x000fe20000000000 */
[----:B------:R-:W-:Y:S01]  /*05e0*/  FSEL R4, R4, 1, P2 ;  /* 0x3f80000004047808 */ /* 0x000fe20001000000 */
[----:B------:R-:W-:Y:S01]  /*05f0*/  FADD R15, R19, R22 ;  /* 0x00000016130f7221 */ /* 0x000fe20000000000 */
[----:B------:R-:W-:-:S03]  /*0600*/  @!P3 FMUL R3, R3, 16777216 ;  /* 0x4b8000000303b820 */ /* 0x000fc60000400000 */
[----:B------:R-:W-:Y:S01]  /*0610*/  @!P4 FMUL R4, R4, 16777216 ;  /* 0x4b8000000404c820 */ /* 0x000fe20000400000 */
[----:B------:R-:W2:Y:S01]  /*0620*/  LDC.64 R18, c[0x0][0x268] ;  /* 0x00009a00ff127b82 */ /* 0x000ea20000000a00 */
[----:B------:R-:W-:Y:S01]  /*0630*/  FADD R15, R15, R16 ;  /* 0x000000100f0f7221 */ /* 0x000fe20000000000 */
[----:B-----5:R-:W-:-:S06]  /*0640*/  FADD R0, R21, R0 ;  /* 0x0000000015007221 */ /* 0x020fcc0000000000 */
[----:B------:R-:W3:Y:S01]  /*0650*/  LDC.64 R16, c[0x0][0x240] ;  /* 0x00009000ff107b82 */ /* 0x000ee20000000a00 */
[----:B------:R-:W-:Y:S02]  /*0660*/  LOP3.LUT R24, R24, 0x80000000, RZ, 0x3c, !PT ;  /* 0x8000000018187812 */ /* 0x000fe400078e3cff */
[----:B------:R-:W-:Y:S01]  /*0670*/  LOP3.LUT R26, R26, 0x80000000, RZ, 0x3c, !PT ;  /* 0x800000001a1a7812 */ /* 0x000fe200078e3cff */
[----:B-1----:R-:W-:Y:S01]  /*0680*/  FMUL R3, R2, R3 ;  /* 0x0000000302037220 */ /* 0x002fe20000400000 */
[----:B------:R-:W-:-:S03]  /*0690*/  FMUL R7, R7, R4 ;  /* 0x0000000407077220 */ /* 0x000fc60000400000 */
[----:B------:R-:W4:Y:S01]  /*06a0*/  LDC.64 R20, c[0x0][0x280] ;  /* 0x0000a000ff147b82 */ /* 0x000f220000000a00 */
[----:B------:R-:W-:Y:S01]  /*06b0*/  FADD R25, R0, R25 ;  /* 0x0000001900197221 */ /* 0x000fe20000000000 */
[----:B------:R-:W-:-:S03]  /*06c0*/  FFMA R24, R15, 0.25, R24 ;  /* 0x3e8000000f187823 */ /* 0x000fc60000000018 */
[----:B------:R-:W-:Y:S01]  /*06d0*/  FFMA R26, R25, 0.25, R26 ;  /* 0x3e800000191a7823 */ /* 0x000fe2000000001a */
[----:B------:R-:W-:Y:S01]  /*06e0*/  FMUL R3, R24, R3 ;  /* 0x0000000318037220 */ /* 0x000fe20000400000 */
[----:B------:R-:W-:Y:S01]  /*06f0*/  SHF.R.U32.HI R0, RZ, 0x1f, R9 ;  /* 0x0000001fff007819 */ /* 0x000fe20000011609 */
[----:B------:R-:W1:Y:S01]  /*0700*/  LDC.64 R4, c[0x0][0x260] ;  /* 0x00009800ff047b82 */ /* 0x000e620000000a00 */
[----:B------:R-:W-:Y:S02]  /*0710*/  FMUL R7, R26, R7 ;  /* 0x000000071a077220 */ /* 0x000fe40000400000 */
[----:B------:R-:W-:Y:S01]  /*0720*/  LEA.HI.SX32 R9, R9, R0, 0x14 ;  /* 0x0000000009097211 */ /* 0x000fe200078fa2ff */
[----:B------:R-:W-:Y:S01]  /*0730*/  FFMA R23, R3, R23, R10 ;  /* 0x0000001703177223 */ /* 0x000fe2000000000a */
[----:B------:R-:W-:-:S03]  /*0740*/  FFMA R8, R7, R11, R8 ;  /* 0x0000000b07087223 */ /* 0x000fc60000000008 */
[----:B------:R-:W-:Y:S01]  /*0750*/  IMAD R24, R9, -0x9600, R14 ;  /* 0xffff6a0009187824 */ /* 0x000fe200078e020e */
[----:B------:R-:W5:Y:S01]  /*0760*/  LDC.64 R10, c[0x0][0x248] ;  /* 0x00009200ff0a7b82 */ /* 0x000f620000000a00 */
[----:B------:R-:W-:Y:S02]  /*0770*/  FSETP.GEU.AND P1, PT, R23, RZ, PT ;  /* 0x000000ff1700720b */ /* 0x000fe40003f2e000 */
[----:B------:R-:W-:Y:S01]  /*0780*/  FSETP.GEU.AND P2, PT, R8, RZ, PT ;  /* 0x000000ff0800720b */ /* 0x000fe20003f4e000 */
[----:B0-----:R-:W-:-:S04]  /*0790*/  IMAD.WIDE R26, R14, 0x4, R12 ;  /* 0x000000040e1a7825 */ /* 0x001fc800078e020c */
[----:B------:R-:W0:Y:S01]  /*07a0*/  LDC.64 R6, c[0x0][0x250] ;  /* 0x00009400ff067b82 */ /* 0x000e220000000a00 */
[----:B---3--:R-:W-:-:S04]  /*07b0*/  IMAD.WIDE R28, R14, 0x4, R16 ;  /* 0x000000040e1c7825 */ /* 0x008fc800078e0210 */
[----:B------:R-:W-:Y:S01]  /*07c0*/  FMUL R12, R15, 0.25 ;  /* 0x3e8000000f0c7820 */ /* 0x000fe20000400000 */
[----:B------:R-:W-:Y:S01]  /*07d0*/  FMUL R13, R25, 0.25 ;  /* 0x3e800000190d7820 */ /* 0x000fe20000400000 */
[----:B------:R-:W-:Y:S01]  /*07e0*/  FSEL R14, R23, RZ, P1 ;  /* 0x000000ff170e7208 */ /* 0x000fe20000800000 */
[C---:B------:R-:W-:Y:S01]  /*07f0*/  IMAD R24, R9.reuse, 0xf600, R24 ;  /* 0x0000f60009187824 */ /* 0x040fe200078e0218 */
[----:B------:R-:W-:Y:S01]  /*0800*/  FSEL R15, R8, RZ, P2 ;  /* 0x000000ff080f7208 */ /* 0x000fe20001000000 */
[----:B------:R-:W3:Y:S01]  /*0810*/  LDC.64 R2, c[0x0][0x258] ;  /* 0x00009600ff027b82 */ /* 0x000ee20000000a00 */
[----:B------:R-:W-:Y:S01]  /*0820*/  @!P0 STG.E.64 desc[UR4][R26.64], R12 ;  /* 0x0000000c1a008986 */ /* 0x000fe2000c101b04 */
[----:B------:R-:W-:-:S03]  /*0830*/  IMAD R25, R9, 0xc00, R24 ;  /* 0x00000c0009197824 */ /* 0x000fc600078e0218 */
[----:B------:R1:W-:Y:S01]  /*0840*/  @!P0 STG.E.64 desc[UR4][R28.64], R14 ;  /* 0x0000000e1c008986 */ /* 0x0003e2000c101b04 */
[C---:B------:R-:W-:Y:S02]  /*0850*/  IMAD R8, R9.reuse, 0xc00, R25 ;  /* 0x00000c0009087824 */ /* 0x040fe400078e0219 */
[----:B------:R-:W4:Y:S02]  /*0860*/  LDC.64 R16, c[0x0][0x278] ;  /* 0x00009e00ff107b82 */ /* 0x000f240000000a00 */
[----:B------:R-:W-:-:S06]  /*0870*/  IMAD R0, R9, 0xc00, R8 ;  /* 0x00000c0009007824 */ /* 0x000fcc00078e0208 */
[----:B------:R-:W4:Y:S08]  /*0880*/  LDC.64 R22, c[0x0][0x288] ;  /* 0x0000a200ff167b82 */ /* 0x000f300000000a00 */
[----:B-1----:R-:W4:Y:S01]  /*0890*/  LDC.64 R14, c[0x0][0x270] ;  /* 0x00009c00ff0e7b82 */ /* 0x002f220000000a00 */
[----:B-----5:R-:W-:-:S04]  /*08a0*/  IMAD.WIDE R10, R24, 0x4, R10 ;  /* 0x00000004180a7825 */ /* 0x020fc800078e020a */
[----:B------:R-:W-:Y:S02]  /*08b0*/  IMAD R24, R9, 0xc00, R0 ;  /* 0x00000c0009187824 */ /* 0x000fe400078e0200 */
[----:B0-----:R-:W-:-:S04]  /*08c0*/  IMAD.WIDE R6, R25, 0x4, R6 ;  /* 0x0000000419067825 */ /* 0x001fc800078e0206 */
[----:B------:R-:W-:Y:S02]  /*08d0*/  IMAD R25, R9, 0xc00, R24 ;  /* 0x00000c0009197824 */ /* 0x000fe400078e0218 */
[----:B------:R-:W-:-:S04]  /*08e0*/  IMAD.WIDE R4, R0, 0x4, R4 ;  /* 0x0000000400047825 */ /* 0x000fc800078e0204 */
[C---:B------:R-:W-:Y:S02]  /*08f0*/  IMAD R0, R9.reuse, 0xc00, R25 ;  /* 0x00000c0009007824 */ /* 0x040fe400078e0219 */
[----:B---3--:R-:W-:Y:S01]  /*0900*/  IMAD.WIDE R2, R8, 0x4, R2 ;  /* 0x0000000408027825 */ /* 0x008fe200078e0202 */
[----:B------:R1:W-:Y:S03]  /*0910*/  @!P0 STG.E.64 desc[UR4][R10.64], R12 ;  /* 0x0000000c0a008986 */ /* 0x0003e6000c101b04 */
[----:B------:R-:W-:Y:S02]  /*0920*/  IMAD R8, R9, 0xc00, R0 ;  /* 0x00000c0009087824 */ /* 0x000fe400078e0200 */
[----:B--2---:R-:W-:Y:S01]  /*0930*/  IMAD.WIDE R18, R24, 0x4, R18 ;  /* 0x0000000418127825 */ /* 0x004fe200078e0212 */
[----:B------:R1:W-:Y:S03]  /*0940*/  @!P0 STG.E.64 desc[UR4][R6.64], R12 ;  /* 0x0000000c06008986 */ /* 0x0003e6000c101b04 */
[----:B----4-:R-:W-:Y:S01]  /*0950*/  IMAD.WIDE R14, R25, 0x4, R14 ;  /* 0x00000004190e7825 */ /* 0x010fe200078e020e */
[----:B------:R1:W-:Y:S03]  /*0960*/  @!P0 STG.E.64 desc[UR4][R2.64], R12 ;  /* 0x0000000c02008986 */ /* 0x0003e6000c101b04 */
[----:B------:R-:W-:Y:S01]  /*0970*/  IMAD.WIDE R16, R0, 0x4, R16 ;  /* 0x0000000400107825 */ /* 0x000fe200078e0210 */
[----:B------:R1:W-:Y:S03]  /*0980*/  @!P0 STG.E.64 desc[UR4][R4.64], R12 ;  /* 0x0000000c04008986 */ /* 0x0003e6000c101b04 */
[----:B------:R-:W-:Y:S01]  /*0990*/  IMAD.WIDE R20, R8, 0x4, R20 ;  /* 0x0000000408147825 */ /* 0x000fe200078e0214 */
[----:B------:R1:W-:Y:S03]  /*09a0*/  @!P0 STG.E.64 desc[UR4][R18.64], R12 ;  /* 0x0000000c12008986 */ /* 0x0003e6000c101b04 */
[----:B------:R-:W-:Y:S01]  /*09b0*/  IMAD R9, R9, 0xc00, R8 ;  /* 0x00000c0009097824 */ /* 0x000fe200078e0208 */
[----:B------:R1:W-:Y:S04]  /*09c0*/  @!P0 STG.E.64 desc[UR4][R14.64], R12 ;  /* 0x0000000c0e008986 */ /* 0x0003e8000c101b04 */
[----:B------:R1:W-:Y:S01]  /*09d0*/  @!P0 STG.E.64 desc[UR4][R16.64], R12 ;  /* 0x0000000c10008986 */ /* 0x0003e2000c101b04 */
[----:B------:R-:W-:-:S03]  /*09e0*/  IMAD.WIDE R22, R9, 0x4, R22 ;  /* 0x0000000409167825 */ /* 0x000fc600078e0216 */
[----:B------:R1:W-:Y:S01]  /*09f0*/  @!P0 STG.E.64 desc[UR4][R20.64], R12 ;  /* 0x0000000c14008986 */ /* 0x0003e2000c101b04 */
[----:B------:R-:W-:Y:S05]  /*0a00*/  @P0 EXIT ;  /* 0x000000000000094d */ /* 0x000fea0003800000 */
[----:B------:R-:W-:Y:S01]  /*0a10*/  STG.E.64 desc[UR4][R22.64], R12 ;  /* 0x0000000c16007986 */ /* 0x000fe2000c101b04 */
[----:B------:R-:W-:Y:S05]  /*0a20*/  EXIT ;  /* 0x000000000000794d */ /* 0x000fea0003800000 */
.L_x_0:
[----:B------:R-:W-:-:S00]  /*0a30*/  BRA `(.L_x_0) ;  /* 0xfffffffc00fc7947 */ /* 0x000fc0000383ffff */
[----:B------:R-:W-:-:S00]  /*0a40*/  NOP ;  /* 0x0000000000007918 */ /* 0x000fc00000000000 */
        /* <DEDUP_REMOVED lines=11> */
.L_x_1:


//--------------------- .nv.global.init           --------------------------
	.section	.nv.global.init,"aw",@progbits
.nv.global.init:
	.type		_$_str,@object
	.size		_$_str,(_$_str_$_2 - _$_str)
_$_str:
        /*0000*/ 	.byte	0x5f, 0x5f, 0x43, 0x55, 0x44, 0x41, 0x5f, 0x46, 0x54, 0x5a, 0x00
	.type		_$_str_$_2,@object
	.size		_$_str_$_2,(.L_1 - _$_str_$_2)
_$_str_$_2:
        /*000b*/ 	.byte	0x5f, 0x5f, 0x43, 0x55, 0x44, 0x41, 0x5f, 0x50, 0x52, 0x45, 0x43, 0x5f, 0x53, 0x51, 0x52, 0x54
        /*001b*/ 	.byte	0x00
.L_1:


//--------------------- .nv.constant0.triton_poi_fused__native_batch_norm_legit_no_training_avg_pool2d_cat_relu_56 --------------------------
	.section	.nv.constant0.triton_poi_fused__native_batch_norm_legit_no_training_avg_pool2d_cat_relu_56,"a",@progbits
	.sectionflags	@""
	.align	4
.nv.constant0.triton_poi_fused__native_batch_norm_legit_no_training_avg_pool2d_cat_relu_56:
	.zero		660
